//
// Generated by NVIDIA NVVM Compiler
//
// Compiler Build ID: CL-36424714
// Cuda compilation tools, release 13.0, V13.0.88
// Based on NVVM 20.0.0
//

.version 9.0
.target sm_100
.address_size 64

	// .globl	_Z10stencil_1DPiS_l

.visible .entry _Z10stencil_1DPiS_l(
	.param .u64 .ptr .align 1 _Z10stencil_1DPiS_l_param_0,
	.param .u64 .ptr .align 1 _Z10stencil_1DPiS_l_param_1,
	.param .u64 _Z10stencil_1DPiS_l_param_2
)
{
	.reg .pred 	%p<65>;
	.reg .b32 	%r<97>;
	.reg .b64 	%rd<56>;

	ld.param.u64 	%rd23, [_Z10stencil_1DPiS_l_param_0];
	ld.param.u64 	%rd24, [_Z10stencil_1DPiS_l_param_1];
	ld.param.u64 	%rd22, [_Z10stencil_1DPiS_l_param_2];
	cvta.to.global.u64 	%rd1, %rd23;
	cvta.to.global.u64 	%rd2, %rd24;
	mov.u32 	%r44, %tid.x;
	mov.u32 	%r1, %ntid.x;
	mov.u32 	%r45, %ctaid.x;
	mad.lo.s32 	%r46, %r1, %r45, %r44;
	cvt.u64.u32 	%rd55, %r46;
	cvt.u64.u32 	%rd25, %r1;
	add.s64 	%rd4, %rd22, %rd25;
	setp.le.s64 	%p1, %rd4, %rd55;
	@%p1 bra 	$L__BB0_57;
	mov.u32 	%r47, %nctaid.x;
	mul.lo.s32 	%r48, %r47, %r1;
	cvt.s64.s32 	%rd5, %r48;
	add.s64 	%rd6, %rd5, %rd55;
	max.s64 	%rd26, %rd4, %rd6;
	setp.lt.s64 	%p2, %rd6, %rd4;
	selp.u64 	%rd7, 1, 0, %p2;
	add.s64 	%rd27, %rd6, %rd7;
	sub.s64 	%rd8, %rd26, %rd27;
	or.b64  	%rd28, %rd8, %rd5;
	and.b64  	%rd29, %rd28, -4294967296;
	setp.ne.s64 	%p3, %rd29, 0;
	@%p3 bra 	$L__BB0_3;
	cvt.u32.u64 	%r49, %rd5;
	cvt.u32.u64 	%r50, %rd8;
	div.u32 	%r51, %r50, %r49;
	cvt.u64.u32 	%rd53, %r51;
	bra.uni 	$L__BB0_4;
$L__BB0_3:
	div.u64 	%rd53, %rd8, %rd5;
$L__BB0_4:
	add.s64 	%rd12, %rd53, %rd7;
	and.b64  	%rd30, %rd12, 1;
	setp.eq.b64 	%p4, %rd30, 1;
	@%p4 bra 	$L__BB0_22;
	cvt.u32.u64 	%r53, %rd55;
	add.s64 	%rd31, %rd55, -3;
	setp.ge.s64 	%p5, %rd31, %rd22;
	setp.lt.u32 	%p6, %r53, 3;
	shl.b64 	%rd32, %rd55, 2;
	add.s64 	%rd13, %rd1, %rd32;
	mov.b32 	%r77, 0;
	or.pred  	%p7, %p5, %p6;
	@%p7 bra 	$L__BB0_7;
	ld.global.u32 	%r77, [%rd13+-12];
$L__BB0_7:
	add.s64 	%rd33, %rd55, -2;
	setp.ge.s64 	%p8, %rd33, %rd22;
	setp.lt.u32 	%p9, %r53, 2;
	or.pred  	%p10, %p8, %p9;
	@%p10 bra 	$L__BB0_9;
	ld.global.u32 	%r55, [%rd13+-8];
	add.s32 	%r77, %r55, %r77;
$L__BB0_9:
	setp.lt.s64 	%p11, %rd22, %rd55;
	setp.eq.s32 	%p12, %r53, 0;
	or.pred  	%p13, %p11, %p12;
	@%p13 bra 	$L__BB0_11;
	ld.global.u32 	%r57, [%rd13+-4];
	add.s32 	%r77, %r57, %r77;
$L__BB0_11:
	setp.le.s64 	%p14, %rd22, %rd55;
	@%p14 bra 	$L__BB0_13;
	ld.global.u32 	%r58, [%rd13];
	add.s32 	%r77, %r58, %r77;
$L__BB0_13:
	add.s64 	%rd34, %rd55, 1;
	setp.ge.s64 	%p15, %rd34, %rd22;
	@%p15 bra 	$L__BB0_15;
	ld.global.u32 	%r59, [%rd13+4];
	add.s32 	%r77, %r59, %r77;
$L__BB0_15:
	add.s64 	%rd35, %rd55, 2;
	setp.ge.s64 	%p16, %rd35, %rd22;
	@%p16 bra 	$L__BB0_17;
	ld.global.u32 	%r60, [%rd13+8];
	add.s32 	%r77, %r60, %r77;
$L__BB0_17:
	add.s64 	%rd36, %rd55, 3;
	setp.ge.s64 	%p17, %rd36, %rd22;
	@%p17 bra 	$L__BB0_19;
	ld.global.u32 	%r61, [%rd13+12];
	add.s32 	%r77, %r61, %r77;
$L__BB0_19:
	setp.le.s64 	%p18, %rd22, %rd55;
	@%p18 bra 	$L__BB0_21;
	add.s64 	%rd38, %rd2, %rd32;
	st.global.u32 	[%rd38], %r77;
$L__BB0_21:
	bar.sync 	0;
	mov.u64 	%rd55, %rd6;
$L__BB0_22:
	setp.eq.s64 	%p19, %rd12, 0;
	@%p19 bra 	$L__BB0_57;
	shl.b64 	%rd46, %rd5, 2;
$L__BB0_24:
	add.s64 	%rd16, %rd55, -3;
	setp.ge.s64 	%p20, %rd16, %rd22;
	setp.lt.s64 	%p21, %rd55, 3;
	shl.b64 	%rd39, %rd55, 2;
	add.s64 	%rd17, %rd1, %rd39;
	mov.b32 	%r84, 0;
	or.pred  	%p22, %p20, %p21;
	@%p22 bra 	$L__BB0_26;
	ld.global.u32 	%r84, [%rd17+-12];
$L__BB0_26:
	add.s64 	%rd40, %rd55, -2;
	setp.ge.s64 	%p23, %rd40, %rd22;
	setp.lt.s64 	%p24, %rd55, 2;
	or.pred  	%p25, %p23, %p24;
	@%p25 bra 	$L__BB0_28;
	ld.global.u32 	%r63, [%rd17+-8];
	add.s32 	%r84, %r63, %r84;
$L__BB0_28:
	setp.gt.s64 	%p26, %rd55, %rd22;
	setp.lt.s64 	%p27, %rd55, 1;
	or.pred  	%p28, %p26, %p27;
	@%p28 bra 	$L__BB0_30;
	ld.global.u32 	%r64, [%rd17+-4];
	add.s32 	%r84, %r64, %r84;
$L__BB0_30:
	setp.ge.s64 	%p29, %rd55, %rd22;
	setp.lt.s64 	%p30, %rd55, 0;
	or.pred  	%p31, %p29, %p30;
	@%p31 bra 	$L__BB0_32;
	ld.global.u32 	%r65, [%rd17];
	add.s32 	%r84, %r65, %r84;
$L__BB0_32:
	add.s64 	%rd41, %rd55, 1;
	setp.ge.s64 	%p32, %rd41, %rd22;
	setp.lt.s64 	%p33, %rd55, -1;
	or.pred  	%p34, %p32, %p33;
	@%p34 bra 	$L__BB0_34;
	ld.global.u32 	%r66, [%rd17+4];
	add.s32 	%r84, %r66, %r84;
$L__BB0_34:
	add.s64 	%rd42, %rd55, 2;
	setp.ge.s64 	%p35, %rd42, %rd22;
	setp.lt.s64 	%p36, %rd55, -2;
	or.pred  	%p37, %p35, %p36;
	@%p37 bra 	$L__BB0_36;
	ld.global.u32 	%r67, [%rd17+8];
	add.s32 	%r84, %r67, %r84;
$L__BB0_36:
	add.s64 	%rd43, %rd55, 3;
	setp.ge.s64 	%p38, %rd43, %rd22;
	setp.lt.s64 	%p39, %rd55, -3;
	or.pred  	%p40, %p38, %p39;
	@%p40 bra 	$L__BB0_38;
	ld.global.u32 	%r68, [%rd17+12];
	add.s32 	%r84, %r68, %r84;
$L__BB0_38:
	setp.ge.s64 	%p41, %rd55, %rd22;
	@%p41 bra 	$L__BB0_40;
	add.s64 	%rd45, %rd2, %rd39;
	st.global.u32 	[%rd45], %r84;
$L__BB0_40:
	add.s64 	%rd18, %rd55, %rd5;
	bar.sync 	0;
	add.s64 	%rd19, %rd16, %rd5;
	setp.ge.s64 	%p42, %rd19, %rd22;
	setp.lt.s64 	%p43, %rd18, 3;
	add.s64 	%rd20, %rd17, %rd46;
	mov.b32 	%r91, 0;
	or.pred  	%p44, %p42, %p43;
	@%p44 bra 	$L__BB0_42;
	ld.global.u32 	%r91, [%rd20+-12];
$L__BB0_42:
	add.s64 	%rd47, %rd19, 1;
	setp.ge.s64 	%p45, %rd47, %rd22;
	setp.lt.s64 	%p46, %rd18, 2;
	or.pred  	%p47, %p45, %p46;
	@%p47 bra 	$L__BB0_44;
	ld.global.u32 	%r70, [%rd20+-8];
	add.s32 	%r91, %r70, %r91;
$L__BB0_44:
	setp.gt.s64 	%p48, %rd18, %rd22;
	setp.lt.s64 	%p49, %rd18, 1;
	or.pred  	%p50, %p48, %p49;
	@%p50 bra 	$L__BB0_46;
	ld.global.u32 	%r71, [%rd20+-4];
	add.s32 	%r91, %r71, %r91;
$L__BB0_46:
	setp.ge.s64 	%p51, %rd18, %rd22;
	setp.lt.s64 	%p52, %rd18, 0;
	or.pred  	%p53, %p51, %p52;
	@%p53 bra 	$L__BB0_48;
	ld.global.u32 	%r72, [%rd20];
	add.s32 	%r91, %r72, %r91;
$L__BB0_48:
	add.s64 	%rd48, %rd19, 4;
	setp.ge.s64 	%p54, %rd48, %rd22;
	setp.lt.s64 	%p55, %rd18, -1;
	or.pred  	%p56, %p54, %p55;
	@%p56 bra 	$L__BB0_50;
	ld.global.u32 	%r73, [%rd20+4];
	add.s32 	%r91, %r73, %r91;
$L__BB0_50:
	add.s64 	%rd49, %rd19, 5;
	setp.ge.s64 	%p57, %rd49, %rd22;
	setp.lt.s64 	%p58, %rd18, -2;
	or.pred  	%p59, %p57, %p58;
	@%p59 bra 	$L__BB0_52;
	ld.global.u32 	%r74, [%rd20+8];
	add.s32 	%r91, %r74, %r91;
$L__BB0_52:
	add.s64 	%rd50, %rd19, 6;
	setp.ge.s64 	%p60, %rd50, %rd22;
	setp.lt.s64 	%p61, %rd18, -3;
	or.pred  	%p62, %p60, %p61;
	@%p62 bra 	$L__BB0_54;
	ld.global.u32 	%r75, [%rd20+12];
	add.s32 	%r91, %r75, %r91;
$L__BB0_54:
	setp.ge.s64 	%p63, %rd18, %rd22;
	@%p63 bra 	$L__BB0_56;
	shl.b64 	%rd51, %rd18, 2;
	add.s64 	%rd52, %rd2, %rd51;
	st.global.u32 	[%rd52], %r91;
$L__BB0_56:
	add.s64 	%rd55, %rd18, %rd5;
	bar.sync 	0;
	setp.lt.s64 	%p64, %rd55, %rd4;
	@%p64 bra 	$L__BB0_24;
$L__BB0_57:
	ret;

}


// ===== COMPILED SASS (sm_100) =====

	.target	sm_100

	.elftype	@"ET_EXEC"


//--------------------- .note.nv.tkinfo           --------------------------
	.section	.note.nv.tkinfo,"",@"SHT_NOTE"
	.sectionflags	@"SHF_NOTE_NV_TKINFO"
	.tkinfo
        /*0018*/ 	.word	0x00000002
        /*0030*/ 	.string	""
        /*0030*/ 	.string	"ptxas"
        /*0030*/ 	.string	"Cuda compilation tools, release 13.0, V13.0.88"
        /*0030*/ 	.string	"Build cuda_13.0.r13.0/compiler.36424714_0"
        /*0030*/ 	.string	"-arch sm_100 -m 64 "



//--------------------- .note.nv.cuinfo           --------------------------
	.section	.note.nv.cuinfo,"",@"SHT_NOTE"
	.sectionflags	@"SHF_NOTE_NV_CUINFO"
        /*0018*/ 	.short	0x0002
        /*001a*/ 	.short	0x0064
        /*001c*/ 	.short	0x0082
	.zero		2


//--------------------- .nv.info                  --------------------------
	.section	.nv.info,"",@"SHT_CUDA_INFO"
	.align	4


	//----- nvinfo : EIATTR_REGCOUNT
	.align		4
        /*0000*/ 	.byte	0x04, 0x2f
        /*0002*/ 	.short	(.L_1 - .L_0)
	.align		4
.L_0:
        /*0004*/ 	.word	index@(_Z10stencil_1DPiS_l)
        /*0008*/ 	.word	0x0000001f


	//----- nvinfo : EIATTR_FRAME_SIZE
	.align		4
.L_1:
        /*000c*/ 	.byte	0x04, 0x11
        /*000e*/ 	.short	(.L_3 - .L_2)
	.align		4
.L_2:
        /*0010*/ 	.word	index@($__internal_0_$__cuda_sm20_div_u64)
        /*0014*/ 	.word	0x00000000


	//----- nvinfo : EIATTR_FRAME_SIZE
	.align		4
.L_3:
        /*0018*/ 	.byte	0x04, 0x11
        /*001a*/ 	.short	(.L_5 - .L_4)
	.align		4
.L_4:
        /*001c*/ 	.word	index@(_Z10stencil_1DPiS_l)
        /*0020*/ 	.word	0x00000000


	//----- nvinfo : EIATTR_MIN_STACK_SIZE
	.align		4
.L_5:
        /*0024*/ 	.byte	0x04, 0x12
        /*0026*/ 	.short	(.L_7 - .L_6)
	.align		4
.L_6:
        /*0028*/ 	.word	index@(_Z10stencil_1DPiS_l)
        /*002c*/ 	.word	0x00000000
.L_7:


//--------------------- .nv.compat                --------------------------
	.section	.nv.compat,"",@"SHT_CUDA_COMPAT_INFO"
	.align	4
        /*0000*/ 	.byte	0x02, 0x09, 0x00, 0x00, 0x02, 0x02, 0x01, 0x00, 0x02, 0x05, 0x05, 0x00, 0x03, 0x07, 0x01, 0x01
        /*0010*/ 	.byte	0x02, 0x03, 0x00, 0x00, 0x02, 0x06, 0x01, 0x00, 0x04, 0x0b, 0x08, 0x00, 0x09, 0x00, 0x00, 0x00
        /*0020*/ 	.byte	0x00, 0x00, 0x00, 0x00


//--------------------- .nv.info._Z10stencil_1DPiS_l --------------------------
	.section	.nv.info._Z10stencil_1DPiS_l,"",@"SHT_CUDA_INFO"
	.sectionflags	@""
	.align	4


	//----- nvinfo : EIATTR_CUDA_API_VERSION
	.align		4
        /*0000*/ 	.byte	0x04, 0x37
        /*0002*/ 	.short	(.L_9 - .L_8)
.L_8:
        /*0004*/ 	.word	0x00000082


	//----- nvinfo : EIATTR_KPARAM_INFO
	.align		4
.L_9:
        /*0008*/ 	.byte	0x04, 0x17
        /*000a*/ 	.short	(.L_11 - .L_10)
.L_10:
        /*000c*/ 	.word	0x00000000
        /*0010*/ 	.short	0x0002
        /*0012*/ 	.short	0x0010
        /*0014*/ 	.byte	0x00, 0xf0, 0x21, 0x00


	//----- nvinfo : EIATTR_KPARAM_INFO
	.align		4
.L_11:
        /*0018*/ 	.byte	0x04, 0x17
        /*001a*/ 	.short	(.L_13 - .L_12)
.L_12:
        /*001c*/ 	.word	0x00000000
        /*0020*/ 	.short	0x0001
        /*0022*/ 	.short	0x0008
        /*0024*/ 	.byte	0x00, 0xf5, 0x21, 0x00


	//----- nvinfo : EIATTR_KPARAM_INFO
	.align		4
.L_13:
        /*0028*/ 	.byte	0x04, 0x17
        /*002a*/ 	.short	(.L_15 - .L_14)
.L_14:
        /*002c*/ 	.word	0x00000000
        /*0030*/ 	.short	0x0000
        /*0032*/ 	.short	0x0000
        /*0034*/ 	.byte	0x00, 0xf5, 0x21, 0x00


	//----- nvinfo : EIATTR_SPARSE_MMA_MASK
	.align		4
.L_15:
        /*0038*/ 	.byte	0x03, 0x50
        /*003a*/ 	.short	0x0000


	//----- nvinfo : EIATTR_MAXREG_COUNT
	.align		4
        /*003c*/ 	.byte	0x03, 0x1b
        /*003e*/ 	.short	0x00ff


	//----- nvinfo : EIATTR_NUM_BARRIERS
	.align		4
        /*0040*/ 	.byte	0x02, 0x4c
        /*0042*/ 	.byte	0x01
	.zero		1


	//----- nvinfo : EIATTR_MERCURY_ISA_VERSION
	.align		4
        /*0044*/ 	.byte	0x03, 0x5f
        /*0046*/ 	.short	0x0101


	//----- nvinfo : EIATTR_VRC_CTA_INIT_COUNT
	.align		4
        /*0048*/ 	.byte	0x02, 0x4a
	.zero		1
	.zero		1


	//----- nvinfo : EIATTR_EXIT_INSTR_OFFSETS
	.align		4
        /*004c*/ 	.byte	0x04, 0x1c
        /*004e*/ 	.short	(.L_17 - .L_16)


	//   ....[0]....
.L_16:
        /*0050*/ 	.word	0x000000a0


	//   ....[1]....
        /*0054*/ 	.word	0x00000760


	//   ....[2]....
        /*0058*/ 	.word	0x00000f90


	//----- nvinfo : EIATTR_CRS_STACK_SIZE
	.align		4
.L_17:
        /*005c*/ 	.byte	0x04, 0x1e
        /*005e*/ 	.short	(.L_19 - .L_18)
.L_18:
        /*0060*/ 	.word	0x00000000


	//----- nvinfo : EIATTR_CBANK_PARAM_SIZE
	.align		4
.L_19:
        /*0064*/ 	.byte	0x03, 0x19
        /*0066*/ 	.short	0x0018


	//----- nvinfo : EIATTR_PARAM_CBANK
	.align		4
        /*0068*/ 	.byte	0x04, 0x0a
        /*006a*/ 	.short	(.L_21 - .L_20)
	.align		4
.L_20:
        /*006c*/ 	.word	index@(.nv.constant0._Z10stencil_1DPiS_l)
        /*0070*/ 	.short	0x0380
        /*0072*/ 	.short	0x0018


	//----- nvinfo : EIATTR_SW_WAR
	.align		4
.L_21:
        /*0074*/ 	.byte	0x04, 0x36
        /*0076*/ 	.short	(.L_23 - .L_22)
.L_22:
        /*0078*/ 	.word	0x00000008
.L_23:


//--------------------- .nv.callgraph             --------------------------
	.section	.nv.callgraph,"",@"SHT_CUDA_CALLGRAPH"
	.align	4
	.sectionentsize	8
	.align		4
        /*0000*/ 	.word	0x00000000
	.align		4
        /*0004*/ 	.word	0xffffffff
	.align		4
        /*0008*/ 	.word	0x00000000
	.align		4
        /*000c*/ 	.word	0xfffffffe
	.align		4
        /*0010*/ 	.word	0x00000000
	.align		4
        /*0014*/ 	.word	0xfffffffd
	.align		4
        /*0018*/ 	.word	0x00000000
	.align		4
        /*001c*/ 	.word	0xfffffffc


//--------------------- .text._Z10stencil_1DPiS_l --------------------------
	.section	.text._Z10stencil_1DPiS_l,"ax",@progbits
	.align	128
        .global         _Z10stencil_1DPiS_l
        .type           _Z10stencil_1DPiS_l,@function
        .size           _Z10stencil_1DPiS_l,(.L_x_6 - _Z10stencil_1DPiS_l)
        .other          _Z10stencil_1DPiS_l,@"STO_CUDA_ENTRY STV_DEFAULT"
_Z10stencil_1DPiS_l:
.text._Z10stencil_1DPiS_l:
[----:B------:R-:W-:Y:S01]  /*0000*/  LDC R1, c[0x0][0x37c] ;  /* 0x0000df00ff017b82 */ /* 0x000fe20000000800 */
[----:B------:R-:W0:Y:S07]  /*0010*/  S2R R3, SR_TID.X ;  /* 0x0000000000037919 */ /* 0x000e2e0000002100 */
[----:B------:R-:W1:Y:S01]  /*0020*/  LDC.64 R4, c[0x0][0x390] ;  /* 0x0000e400ff047b82 */ /* 0x000e620000000a00 */
[----:B------:R-:W0:Y:S01]  /*0030*/  LDCU UR4, c[0x0][0x360] ;  /* 0x00006c00ff0477ac */ /* 0x000e220008000800 */
[----:B------:R-:W0:Y:S02]  /*0040*/  S2R R0, SR_CTAID.X ;  /* 0x0000000000007919 */ /* 0x000e240000002500 */
[----:B0-----:R-:W-:Y:S01]  /*0050*/  IMAD R3, R0, UR4, R3 ;  /* 0x0000000400037c24 */ /* 0x001fe2000f8e0203 */
[----:B-1----:R-:W-:-:S05]  /*0060*/  IADD3 R0, P0, PT, R4, UR4, RZ ;  /* 0x0000000404007c10 */ /* 0x002fca000ff1e0ff */
[----:B------:R-:W-:Y:S01]  /*0070*/  IMAD.X R2, RZ, RZ, R5, P0 ;  /* 0x000000ffff027224 */ /* 0x000fe200000e0605 */
[----:B------:R-:W-:-:S04]  /*0080*/  ISETP.GT.U32.AND P0, PT, R0, R3, PT ;  /* 0x000000030000720c */ /* 0x000fc80003f04070 */
[----:B------:R-:W-:-:S13]  /*0090*/  ISETP.GT.AND.EX P0, PT, R2, RZ, PT, P0 ;  /* 0x000000ff0200720c */ /* 0x000fda0003f04300 */
[----:B------:R-:W-:Y:S05]  /*00a0*/  @!P0 EXIT ;  /* 0x000000000000894d */ /* 0x000fea0003800000 */
[----:B------:R-:W0:Y:S01]  /*00b0*/  LDC R4, c[0x0][0x370] ;  /* 0x0000dc00ff047b82 */ /* 0x000e220000000800 */
[----:B------:R-:W-:Y:S01]  /*00c0*/  IMAD.MOV.U32 R8, RZ, RZ, RZ ;  /* 0x000000ffff087224 */ /* 0x000fe200078e00ff */
[----:B------:R-:W-:Y:S01]  /*00d0*/  BSSY.RECONVERGENT B0, `(.L_x_0) ;  /* 0x0000027000007945 */ /* 0x000fe20003800200 */
[----:B0-----:R-:W-:-:S05]  /*00e0*/  IMAD R4, R4, UR4, RZ ;  /* 0x0000000404047c24 */ /* 0x001fca000f8e02ff */
[----:B------:R-:W-:Y:S02]  /*00f0*/  IADD3 R9, P0, PT, R4, R3, RZ ;  /* 0x0000000304097210 */ /* 0x000fe40007f1e0ff */
[----:B------:R-:W-:Y:S02]  /*0100*/  SHF.R.S32.HI R5, RZ, 0x1f, R4 ;  /* 0x0000001fff057819 */ /* 0x000fe40000011404 */
[----:B------:R-:W-:-:S03]  /*0110*/  ISETP.GT.U32.AND P1, PT, R0, R9, PT ;  /* 0x000000090000720c */ /* 0x000fc60003f24070 */
[----:B------:R-:W-:Y:S01]  /*0120*/  IMAD.X R13, R5, 0x1, R8, P0 ;  /* 0x00000001050d7824 */ /* 0x000fe200000e0608 */
[----:B------:R-:W-:-:S04]  /*0130*/  ISETP.GE.U32.AND P0, PT, R9, R0, PT ;  /* 0x000000000900720c */ /* 0x000fc80003f06070 */
[----:B------:R-:W-:Y:S02]  /*0140*/  ISETP.GT.AND.EX P1, PT, R2, R13, PT, P1 ;  /* 0x0000000d0200720c */ /* 0x000fe40003f24310 */
[----:B------:R-:W-:Y:S02]  /*0150*/  ISETP.GE.AND.EX P0, PT, R13, R2, PT, P0 ;  /* 0x000000020d00720c */ /* 0x000fe40003f06300 */
[----:B------:R-:W-:Y:S02]  /*0160*/  SEL R15, R0, R9, P1 ;  /* 0x00000009000f7207 */ /* 0x000fe40000800000 */
[----:B------:R-:W-:Y:S02]  /*0170*/  SEL R12, RZ, 0x1, P0 ;  /* 0x00000001ff0c7807 */ /* 0x000fe40000000000 */
[----:B------:R-:W-:Y:S02]  /*0180*/  SEL R16, R2, R13, P1 ;  /* 0x0000000d02107207 */ /* 0x000fe40000800000 */
[----:B------:R-:W-:-:S04]  /*0190*/  IADD3 R15, P0, P1, R15, -R9, -R12 ;  /* 0x800000090f0f7210 */ /* 0x000fc8000791e80c */
[----:B------:R-:W-:-:S04]  /*01a0*/  IADD3.X R16, PT, PT, R16, -0x1, ~R13, P0, P1 ;  /* 0xffffffff10107810 */ /* 0x000fc800007e2c0d */
[----:B------:R-:W-:-:S04]  /*01b0*/  LOP3.LUT R6, R16, R5, RZ, 0xfc, !PT ;  /* 0x0000000510067212 */ /* 0x000fc800078efcff */
[----:B------:R-:W-:-:S13]  /*01c0*/  ISETP.NE.U32.AND P0, PT, R6, RZ, PT ;  /* 0x000000ff0600720c */ /* 0x000fda0003f05070 */
[----:B------:R-:W-:Y:S05]  /*01d0*/  @P0 BRA `(.L_x_1) ;  /* 0x0000000000500947 */ /* 0x000fea0003800000 */
[----:B------:R-:W0:Y:S01]  /*01e0*/  I2F.U32.RP R10, R4 ;  /* 0x00000004000a7306 */ /* 0x000e220000209000 */
[----:B------:R-:W-:Y:S01]  /*01f0*/  IMAD.MOV R11, RZ, RZ, -R4 ;  /* 0x000000ffff0b7224 */ /* 0x000fe200078e0a04 */
[----:B------:R-:W-:-:S06]  /*0200*/  ISETP.NE.U32.AND P2, PT, R4, RZ, PT ;  /* 0x000000ff0400720c */ /* 0x000fcc0003f45070 */
[----:B0-----:R-:W0:Y:S02]  /*0210*/  MUFU.RCP R10, R10 ;  /* 0x0000000a000a7308 */ /* 0x001e240000001000 */
[----:B0-----:R-:W-:-:S06]  /*0220*/  VIADD R6, R10, 0xffffffe ;  /* 0x0ffffffe0a067836 */ /* 0x001fcc0000000000 */
[----:B------:R0:W1:Y:S02]  /*0230*/  F2I.FTZ.U32.TRUNC.NTZ R7, R6 ;  /* 0x0000000600077305 */ /* 0x000064000021f000 */
[----:B0-----:R-:W-:Y:S02]  /*0240*/  IMAD.MOV.U32 R6, RZ, RZ, RZ ;  /* 0x000000ffff067224 */ /* 0x001fe400078e00ff */
[----:B-1----:R-:W-:-:S04]  /*0250*/  IMAD R11, R11, R7, RZ ;  /* 0x000000070b0b7224 */ /* 0x002fc800078e02ff */
[----:B------:R-:W-:-:S06]  /*0260*/  IMAD.HI.U32 R14, R7, R11, R6 ;  /* 0x0000000b070e7227 */ /* 0x000fcc00078e0006 */
[----:B------:R-:W-:-:S04]  /*0270*/  IMAD.HI.U32 R6, R14, R15, RZ ;  /* 0x0000000f0e067227 */ /* 0x000fc800078e00ff */
[----:B------:R-:W-:-:S04]  /*0280*/  IMAD.MOV R7, RZ, RZ, -R6 ;  /* 0x000000ffff077224 */ /* 0x000fc800078e0a06 */
[----:B------:R-:W-:Y:S02]  /*0290*/  IMAD R15, R4, R7, R15 ;  /* 0x00000007040f7224 */ /* 0x000fe400078e020f */
[----:B------:R-:W-:-:S03]  /*02a0*/  IMAD.MOV.U32 R7, RZ, RZ, RZ ;  /* 0x000000ffff077224 */ /* 0x000fc600078e00ff */
[----:B------:R-:W-:-:S13]  /*02b0*/  ISETP.GE.U32.AND P0, PT, R15, R4, PT ;  /* 0x000000040f00720c */ /* 0x000fda0003f06070 */
[----:B------:R-:W-:Y:S02]  /*02c0*/  @P0 IMAD.IADD R15, R15, 0x1, -R4 ;  /* 0x000000010f0f0824 */ /* 0x000fe400078e0a04 */
[----:B------:R-:W-:-:S03]  /*02d0*/  @P0 VIADD R6, R6, 0x1 ;  /* 0x0000000106060836 */ /* 0x000fc60000000000 */
[----:B------:R-:W-:-:S13]  /*02e0*/  ISETP.GE.U32.AND P1, PT, R15, R4, PT ;  /* 0x000000040f00720c */ /* 0x000fda0003f26070 */
[----:B------:R-:W-:Y:S01]  /*02f0*/  @P1 VIADD R6, R6, 0x1 ;  /* 0x0000000106061836 */ /* 0x000fe20000000000 */
[----:B------:R-:W-:Y:S01]  /*0300*/  @!P2 LOP3.LUT R6, RZ, R4, RZ, 0x33, !PT ;  /* 0x00000004ff06a212 */ /* 0x000fe200078e33ff */
[----:B------:R-:W-:Y:S06]  /*0310*/  BRA `(.L_x_2) ;  /* 0x0000000000087947 */ /* 0x000fec0003800000 */
.L_x_1:
[----:B------:R-:W-:-:S07]  /*0320*/  MOV R14, 0x340 ;  /* 0x00000340000e7802 */ /* 0x000fce0000000f00 */
[----:B------:R-:W-:Y:S05]  /*0330*/  CALL.REL.NOINC `($__internal_0_$__cuda_sm20_div_u64) ;  /* 0x0000000c00187944 */ /* 0x000fea0003c00000 */
.L_x_2:
[----:B------:R-:W-:Y:S05]  /*0340*/  BSYNC.RECONVERGENT B0 ;  /* 0x0000000000007941 */ /* 0x000fea0003800200 */
.L_x_0:
[----:B------:R-:W-:Y:S01]  /*0350*/  IADD3 R12, P0, PT, R6, R12, RZ ;  /* 0x0000000c060c7210 */ /* 0x000fe20007f1e0ff */
[----:B------:R-:W0:Y:S03]  /*0360*/  LDCU.64 UR4, c[0x0][0x358] ;  /* 0x00006b00ff0477ac */ /* 0x000e260008000a00 */
[C---:B------:R-:W-:Y:S01]  /*0370*/  LOP3.LUT R10, R12.reuse, 0x1, RZ, 0xc0, !PT ;  /* 0x000000010c0a7812 */ /* 0x040fe200078ec0ff */
[----:B------:R-:W-:Y:S01]  /*0380*/  IMAD.X R6, RZ, RZ, R7, P0 ;  /* 0x000000ffff067224 */ /* 0x000fe200000e0607 */
[----:B------:R-:W-:Y:S01]  /*0390*/  ISETP.NE.U32.AND P0, PT, R12, RZ, PT ;  /* 0x000000ff0c00720c */ /* 0x000fe20003f05070 */
[----:B------:R-:W1:Y:S01]  /*03a0*/  LDCU.64 UR10, c[0x0][0x380] ;  /* 0x00007000ff0a77ac */ /* 0x000e620008000a00 */
[----:B------:R-:W-:Y:S02]  /*03b0*/  ISETP.NE.U32.AND P1, PT, R10, 0x1, PT ;  /* 0x000000010a00780c */ /* 0x000fe40003f25070 */
[----:B------:R-:W-:-:S02]  /*03c0*/  ISETP.NE.AND.EX P0, PT, R6, RZ, PT, P0 ;  /* 0x000000ff0600720c */ /* 0x000fc40003f05300 */
[----:B------:R-:W-:-:S13]  /*03d0*/  ISETP.NE.U32.AND.EX P1, PT, RZ, RZ, PT, P1 ;  /* 0x000000ffff00720c */ /* 0x000fda0003f25110 */
[----:B01----:R-:W-:Y:S05]  /*03e0*/  @!P1 BRA `(.L_x_3) ;  /* 0x0000000000dc9947 */ /* 0x003fea0003800000 */
[----:B------:R-:W0:Y:S01]  /*03f0*/  LDCU.64 UR8, c[0x0][0x390] ;  /* 0x00007200ff0877ac */ /* 0x000e220008000a00 */
[C---:B------:R-:W-:Y:S01]  /*0400*/  IADD3 R6, P1, PT, R3.reuse, -0x3, RZ ;  /* 0xfffffffd03067810 */ /* 0x040fe20007f3e0ff */
[C---:B------:R-:W-:Y:S01]  /*0410*/  IMAD.SHL.U32 R17, R3.reuse, 0x4, RZ ;  /* 0x0000000403117824 */ /* 0x040fe200078e00ff */
[C---:B------:R-:W-:Y:S01]  /*0420*/  ISETP.GE.U32.AND P4, PT, R3.reuse, 0x3, PT ;  /* 0x000000030300780c */ /* 0x040fe20003f86070 */
[----:B------:R-:W1:Y:S01]  /*0430*/  LDCU.64 UR6, c[0x0][0x380] ;  /* 0x00007000ff0677ac */ /* 0x000e620008000a00 */
[----:B------:R-:W-:Y:S01]  /*0440*/  IADD3.X R7, PT, PT, R8, -0x1, RZ, P1, !PT ;  /* 0xffffffff08077810 */ /* 0x000fe20000ffe4ff */
[----:B------:R-:W-:Y:S01]  /*0450*/  IMAD.MOV.U32 R15, RZ, RZ, RZ ;  /* 0x000000ffff0f7224 */ /* 0x000fe200078e00ff */
[C---:B------:R-:W-:Y:S02]  /*0460*/  SHF.L.U64.HI R12, R3.reuse, 0x2, R8 ;  /* 0x00000002030c7819 */ /* 0x040fe40000010208 */
[----:B------:R-:W-:Y:S02]  /*0470*/  IADD3 R14, P5, PT, R3, 0x3, RZ ;  /* 0x00000003030e7810 */ /* 0x000fe40007fbe0ff */
[----:B0-----:R-:W-:-:S02]  /*0480*/  ISETP.GE.U32.AND P2, PT, R6, UR8, PT ;  /* 0x0000000806007c0c */ /* 0x001fc4000bf46070 */
[----:B------:R-:W-:Y:S02]  /*0490*/  IADD3 R6, P3, PT, R3, -0x2, RZ ;  /* 0xfffffffe03067810 */ /* 0x000fe40007f7e0ff */
[----:B------:R-:W-:Y:S02]  /*04a0*/  ISETP.GE.OR.EX P4, PT, R7, UR9, !P4, P2 ;  /* 0x0000000907007c0c */ /* 0x000fe4000e786720 */
[----:B------:R-:W-:Y:S02]  /*04b0*/  ISETP.GE.U32.AND P1, PT, R6, UR8, PT ;  /* 0x0000000806007c0c */ /* 0x000fe4000bf26070 */
[----:B------:R-:W-:Y:S02]  /*04c0*/  ISETP.GE.U32.AND P2, PT, R3, 0x2, PT ;  /* 0x000000020300780c */ /* 0x000fe40003f46070 */
[----:B------:R-:W-:Y:S02]  /*04d0*/  IADD3.X R7, PT, PT, R8, -0x1, RZ, P3, !PT ;  /* 0xffffffff08077810 */ /* 0x000fe40001ffe4ff */
[----:B-1----:R-:W-:-:S02]  /*04e0*/  IADD3 R6, P3, PT, R17, UR6, RZ ;  /* 0x0000000611067c10 */ /* 0x002fc4000ff7e0ff */
[----:B------:R-:W-:Y:S02]  /*04f0*/  ISETP.GE.OR.EX P1, PT, R7, UR9, !P2, P1 ;  /* 0x0000000907007c0c */ /* 0x000fe4000d726710 */
[----:B------:R-:W-:Y:S02]  /*0500*/  IADD3.X R7, PT, PT, R12, UR7, RZ, P3, !PT ;  /* 0x000000070c077c10 */ /* 0x000fe40009ffe4ff */
[C---:B------:R-:W-:Y:S02]  /*0510*/  ISETP.NE.AND P2, PT, R3.reuse, RZ, PT ;  /* 0x000000ff0300720c */ /* 0x040fe40003f45270 */
[C---:B------:R-:W-:Y:S01]  /*0520*/  ISETP.GT.U32.AND P6, PT, R3.reuse, UR8, PT ;  /* 0x0000000803007c0c */ /* 0x040fe2000bfc4070 */
[----:B------:R-:W2:Y:S01]  /*0530*/  @!P4 LDG.E R15, desc[UR4][R6.64+-0xc] ;  /* 0xfffff404060fc981 */ /* 0x000ea2000c1e1900 */
[C---:B------:R-:W-:Y:S02]  /*0540*/  IADD3 R16, P3, PT, R3.reuse, 0x1, RZ ;  /* 0x0000000103107810 */ /* 0x040fe40007f7e0ff */
[----:B------:R-:W-:-:S02]  /*0550*/  ISETP.GE.U32.AND P4, PT, R3, UR8, PT ;  /* 0x0000000803007c0c */ /* 0x000fc4000bf86070 */
[----:B------:R-:W-:Y:S01]  /*0560*/  ISETP.GT.OR.EX P2, PT, R8, UR9, !P2, P6 ;  /* 0x0000000908007c0c */ /* 0x000fe2000d744760 */
[--C-:B------:R-:W-:Y:S01]  /*0570*/  IMAD.X R11, RZ, RZ, R8.reuse, P3 ;  /* 0x000000ffff0b7224 */ /* 0x100fe200018e0608 */
[----:B------:R-:W-:Y:S01]  /*0580*/  IADD3 R10, P6, PT, R3, 0x2, RZ ;  /* 0x00000002030a7810 */ /* 0x000fe20007fde0ff */
[--C-:B------:R-:W-:Y:S01]  /*0590*/  IMAD.X R3, RZ, RZ, R8.reuse, P5 ;  /* 0x000000ffff037224 */ /* 0x100fe200028e0608 */
[----:B------:R-:W-:Y:S02]  /*05a0*/  ISETP.GE.U32.AND P3, PT, R16, UR8, PT ;  /* 0x0000000810007c0c */ /* 0x000fe4000bf66070 */
[----:B------:R-:W-:Y:S02]  /*05b0*/  ISETP.GE.AND.EX P4, PT, R8, UR9, PT, P4 ;  /* 0x0000000908007c0c */ /* 0x000fe4000bf86340 */
[----:B------:R-:W-:Y:S01]  /*05c0*/  ISETP.GE.U32.AND P5, PT, R10, UR8, PT ;  /* 0x000000080a007c0c */ /* 0x000fe2000bfa6070 */
[----:B------:R-:W-:Y:S01]  /*05d0*/  IMAD.X R10, RZ, RZ, R8, P6 ;  /* 0x000000ffff0a7224 */ /* 0x000fe200030e0608 */
[----:B------:R-:W-:Y:S01]  /*05e0*/  ISETP.GE.AND.EX P3, PT, R11, UR9, PT, P3 ;  /* 0x000000090b007c0c */ /* 0x000fe2000bf66330 */
[----:B------:R-:W2:Y:S01]  /*05f0*/  @!P1 LDG.E R8, desc[UR4][R6.64+-0x8] ;  /* 0xfffff80406089981 */ /* 0x000ea2000c1e1900 */
[----:B------:R-:W-:-:S02]  /*0600*/  ISETP.GE.U32.AND P6, PT, R14, UR8, PT ;  /* 0x000000080e007c0c */ /* 0x000fc4000bfc6070 */
[----:B------:R-:W-:Y:S01]  /*0610*/  ISETP.GE.AND.EX P5, PT, R10, UR9, PT, P5 ;  /* 0x000000090a007c0c */ /* 0x000fe2000bfa6350 */
[----:B------:R-:W3:Y:S01]  /*0620*/  @!P2 LDG.E R14, desc[UR4][R6.64+-0x4] ;  /* 0xfffffc04060ea981 */ /* 0x000ee2000c1e1900 */
[----:B------:R-:W-:-:S03]  /*0630*/  ISETP.GE.AND.EX P6, PT, R3, UR9, PT, P6 ;  /* 0x0000000903007c0c */ /* 0x000fc6000bfc6360 */
[----:B------:R-:W4:Y:S01]  /*0640*/  @!P4 LDG.E R16, desc[UR4][R6.64] ;  /* 0x000000040610c981 */ /* 0x000f22000c1e1900 */
[----:B------:R-:W0:Y:S03]  /*0650*/  @!P4 LDC.64 R10, c[0x0][0x388] ;  /* 0x0000e200ff0acb82 */ /* 0x000e260000000a00 */
[----:B------:R-:W5:Y:S04]  /*0660*/  @!P3 LDG.E R18, desc[UR4][R6.64+0x4] ;  /* 0x000004040612b981 */ /* 0x000f68000c1e1900 */
[----:B------:R-:W5:Y:S04]  /*0670*/  @!P5 LDG.E R20, desc[UR4][R6.64+0x8] ;  /* 0x000008040614d981 */ /* 0x000f68000c1e1900 */
[----:B------:R-:W5:Y:S01]  /*0680*/  @!P6 LDG.E R22, desc[UR4][R6.64+0xc] ;  /* 0x00000c040616e981 */ /* 0x000f62000c1e1900 */
[----:B------:R-:W-:Y:S05]  /*0690*/  WARPSYNC.ALL ;  /* 0x0000000000007948 */ /* 0x000fea0003800000 */
[----:B------:R-:W-:-:S02]  /*06a0*/  IMAD.MOV.U32 R3, RZ, RZ, R9 ;  /* 0x000000ffff037224 */ /* 0x000fc400078e0009 */
[----:B--2---:R-:W-:-:S04]  /*06b0*/  @!P1 IMAD.IADD R15, R15, 0x1, R8 ;  /* 0x000000010f0f9824 */ /* 0x004fc800078e0208 */
[----:B---3--:R-:W-:-:S04]  /*06c0*/  @!P2 IMAD.IADD R15, R15, 0x1, R14 ;  /* 0x000000010f0fa824 */ /* 0x008fc800078e020e */
[----:B----4-:R-:W-:Y:S01]  /*06d0*/  @!P4 IMAD.IADD R15, R15, 0x1, R16 ;  /* 0x000000010f0fc824 */ /* 0x010fe200078e0210 */
[----:B0-----:R-:W-:-:S03]  /*06e0*/  @!P4 IADD3 R10, P1, PT, R17, R10, RZ ;  /* 0x0000000a110ac210 */ /* 0x001fc60007f3e0ff */
[----:B-----5:R-:W-:-:S04]  /*06f0*/  @!P3 IMAD.IADD R15, R15, 0x1, R18 ;  /* 0x000000010f0fb824 */ /* 0x020fc800078e0212 */
[----:B------:R-:W-:Y:S02]  /*0700*/  @!P5 IMAD.IADD R15, R15, 0x1, R20 ;  /* 0x000000010f0fd824 */ /* 0x000fe400078e0214 */
[----:B------:R-:W-:Y:S02]  /*0710*/  @!P4 IMAD.X R11, R12, 0x1, R11, P1 ;  /* 0x000000010c0bc824 */ /* 0x000fe400008e060b */
[----:B------:R-:W-:-:S05]  /*0720*/  @!P6 IMAD.IADD R15, R15, 0x1, R22 ;  /* 0x000000010f0fe824 */ /* 0x000fca00078e0216 */
[----:B------:R0:W-:Y:S01]  /*0730*/  @!P4 STG.E desc[UR4][R10.64], R15 ;  /* 0x0000000f0a00c986 */ /* 0x0001e2000c101904 */
[----:B------:R-:W-:Y:S01]  /*0740*/  IMAD.MOV.U32 R8, RZ, RZ, R13 ;  /* 0x000000ffff087224 */ /* 0x000fe200078e000d */
[----:B------:R-:W-:Y:S06]  /*0750*/  BAR.SYNC.DEFER_BLOCKING 0x0 ;  /* 0x0000000000007b1d */ /* 0x000fec0000010000 */
.L_x_3:
[----:B------:R-:W-:Y:S05]  /*0760*/  @!P0 EXIT ;  /* 0x000000000000894d */ /* 0x000fea0003800000 */
[----:B------:R-:W1:Y:S01]  /*0770*/  LDC.64 R6, c[0x0][0x390] ;  /* 0x0000e400ff067b82 */ /* 0x000e620000000a00 */
[----:B------:R-:W-:-:S07]  /*0780*/  SHF.L.U64.HI R9, R4, 0x2, R5 ;  /* 0x0000000204097819 */ /* 0x000fce0000010205 */
.L_x_4:
[C---:B0-2---:R-:W-:Y:S01]  /*0790*/  IADD3 R11, P0, PT, R3.reuse, -0x2, RZ ;  /* 0xfffffffe030b7810 */ /* 0x045fe20007f1e0ff */
[C---:B------:R-:W-:Y:S01]  /*07a0*/  IMAD.SHL.U32 R15, R3.reuse, 0x4, RZ ;  /* 0x00000004030f7824 */ /* 0x040fe200078e00ff */
[----:B------:R-:W-:Y:S01]  /*07b0*/  ISETP.GE.U32.AND P4, PT, R3, 0x2, PT ;  /* 0x000000020300780c */ /* 0x000fe20003f86070 */
[----:B------:R-:W-:Y:S01]  /*07c0*/  IMAD.MOV.U32 R17, RZ, RZ, RZ ;  /* 0x000000ffff117224 */ /* 0x000fe200078e00ff */
[----:B-1----:R-:W-:Y:S02]  /*07d0*/  ISETP.GE.U32.AND P1, PT, R11, R6, PT ;  /* 0x000000060b00720c */ /* 0x002fe40003f26070 */
[C---:B------:R-:W-:Y:S02]  /*07e0*/  ISETP.GE.AND.EX P4, PT, R8.reuse, RZ, PT, P4 ;  /* 0x000000ff0800720c */ /* 0x040fe40003f86340 */
[----:B------:R-:W-:Y:S02]  /*07f0*/  IADD3.X R10, PT, PT, R8, -0x1, RZ, P0, !PT ;  /* 0xffffffff080a7810 */ /* 0x000fe400007fe4ff */
[----:B------:R-:W-:-:S02]  /*0800*/  ISETP.GE.U32.AND P0, PT, R3, 0x3, PT ;  /* 0x000000030300780c */ /* 0x000fc40003f06070 */
[----:B------:R-:W-:Y:S02]  /*0810*/  ISETP.GE.OR.EX P4, PT, R10, R7, !P4, P1 ;  /* 0x000000070a00720c */ /* 0x000fe40006786710 */
[C---:B------:R-:W-:Y:S02]  /*0820*/  IADD3 R19, P1, PT, R3.reuse, -0x3, RZ ;  /* 0xfffffffd03137810 */ /* 0x040fe40007f3e0ff */
[----:B------:R-:W-:Y:S02]  /*0830*/  ISETP.GE.U32.AND P3, PT, R3, 0x1, PT ;  /* 0x000000010300780c */ /* 0x000fe40003f66070 */
[C---:B------:R-:W-:Y:S02]  /*0840*/  ISETP.GE.AND.EX P0, PT, R8.reuse, RZ, PT, P0 ;  /* 0x000000ff0800720c */ /* 0x040fe40003f06300 */
[----:B------:R-:W-:Y:S02]  /*0850*/  ISETP.GE.U32.AND P6, PT, R19, R6, PT ;  /* 0x000000061300720c */ /* 0x000fe40003fc6070 */
[----:B------:R-:W-:-:S02]  /*0860*/  IADD3.X R16, PT, PT, R8, -0x1, RZ, P1, !PT ;  /* 0xffffffff08107810 */ /* 0x000fc40000ffe4ff */
[C---:B------:R-:W-:Y:S02]  /*0870*/  IADD3 R11, P1, PT, R3.reuse, 0x1, RZ ;  /* 0x00000001030b7810 */ /* 0x040fe40007f3e0ff */
[C---:B------:R-:W-:Y:S02]  /*0880*/  ISETP.GT.U32.AND P5, PT, R3.reuse, R6, PT ;  /* 0x000000060300720c */ /* 0x040fe40003fa4070 */
[----:B------:R-:W-:Y:S01]  /*0890*/  ISETP.GE.AND.EX P3, PT, R8, RZ, PT, P3 ;  /* 0x000000ff0800720c */ /* 0x000fe20003f66330 */
[--C-:B------:R-:W-:Y:S01]  /*08a0*/  IMAD.X R12, RZ, RZ, R8.reuse, P1 ;  /* 0x000000ffff0c7224 */ /* 0x100fe200008e0608 */
[C---:B------:R-:W-:Y:S02]  /*08b0*/  ISETP.GE.U32.AND P2, PT, R3.reuse, -0x1, PT ;  /* 0xffffffff0300780c */ /* 0x040fe40003f46070 */
[----:B------:R-:W-:Y:S02]  /*08c0*/  ISETP.GE.OR.EX P0, PT, R16, R7, !P0, P6 ;  /* 0x000000071000720c */ /* 0x000fe40004706760 */
[----:B------:R-:W-:-:S02]  /*08d0*/  SHF.L.U64.HI R18, R3, 0x2, R8 ;  /* 0x0000000203127819 */ /* 0x000fc40000010208 */
[----:B------:R-:W-:Y:S02]  /*08e0*/  IADD3 R10, P6, PT, R15, UR10, RZ ;  /* 0x0000000a0f0a7c10 */ /* 0x000fe4000ffde0ff */
[C---:B------:R-:W-:Y:S02]  /*08f0*/  ISETP.GT.OR.EX P5, PT, R8.reuse, R7, !P3, P5 ;  /* 0x000000070800720c */ /* 0x040fe40005fa4750 */
[----:B------:R-:W-:Y:S02]  /*0900*/  ISETP.GE.U32.AND P3, PT, R11, R6, PT ;  /* 0x000000060b00720c */ /* 0x000fe40003f66070 */
[----:B------:R-:W-:Y:S02]  /*0910*/  ISETP.GE.AND.EX P2, PT, R8, -0x1, PT, P2 ;  /* 0xffffffff0800780c */ /* 0x000fe40003f46320 */
[----:B------:R-:W-:Y:S02]  /*0920*/  IADD3 R13, P1, PT, R3, 0x2, RZ ;  /* 0x00000002030d7810 */ /* 0x000fe40007f3e0ff */
[----:B------:R-:W-:-:S02]  /*0930*/  IADD3.X R11, PT, PT, R18, UR11, RZ, P6, !PT ;  /* 0x0000000b120b7c10 */ /* 0x000fc4000b7fe4ff */
[----:B------:R-:W-:Y:S02]  /*0940*/  ISETP.GE.U32.AND P6, PT, R3, -0x2, PT ;  /* 0xfffffffe0300780c */ /* 0x000fe40003fc6070 */
[-C--:B------:R-:W-:Y:S01]  /*0950*/  ISETP.GE.OR.EX P3, PT, R12, R7.reuse, !P2, P3 ;  /* 0x000000070c00720c */ /* 0x080fe20005766730 */
[----:B------:R-:W-:Y:S01]  /*0960*/  IMAD.X R12, RZ, RZ, R8, P1 ;  /* 0x000000ffff0c7224 */ /* 0x000fe200008e0608 */
[----:B------:R-:W-:Y:S01]  /*0970*/  ISETP.GE.U32.AND P2, PT, R13, R6, PT ;  /* 0x000000060d00720c */ /* 0x000fe20003f46070 */
[----:B------:R-:W2:Y:S01]  /*0980*/  @!P0 LDG.E R17, desc[UR4][R10.64+-0xc] ;  /* 0xfffff4040a118981 */ /* 0x000ea2000c1e1900 */
[----:B------:R-:W-:Y:S02]  /*0990*/  ISETP.GE.AND.EX P6, PT, R8, -0x1, PT, P6 ;  /* 0xffffffff0800780c */ /* 0x000fe40003fc6360 */
[----:B------:R-:W-:Y:S01]  /*09a0*/  IADD3 R13, P1, PT, R3, 0x3, RZ ;  /* 0x00000003030d7810 */ /* 0x000fe20007f3e0ff */
[----:B------:R-:W2:Y:S01]  /*09b0*/  @!P4 LDG.E R20, desc[UR4][R10.64+-0x8] ;  /* 0xfffff8040a14c981 */ /* 0x000ea2000c1e1900 */
[----:B------:R-:W-:-:S02]  /*09c0*/  ISETP.GE.OR.EX P2, PT, R12, R7, !P6, P2 ;  /* 0x000000070c00720c */ /* 0x000fc40007746720 */
[----:B------:R-:W-:Y:S01]  /*09d0*/  ISETP.GE.U32.AND P6, PT, R3, -0x3, PT ;  /* 0xfffffffd0300780c */ /* 0x000fe20003fc6070 */
[----:B------:R-:W-:Y:S01]  /*09e0*/  IMAD.X R12, RZ, RZ, R8, P1 ;  /* 0x000000ffff0c7224 */ /* 0x000fe200008e0608 */
[-C--:B------:R-:W-:Y:S01]  /*09f0*/  ISETP.GE.U32.AND P1, PT, R13, R6.reuse, PT ;  /* 0x000000060d00720c */ /* 0x080fe20003f26070 */
[----:B------:R-:W3:Y:S01]  /*0a00*/  @!P5 LDG.E R22, desc[UR4][R10.64+-0x4] ;  /* 0xfffffc040a16d981 */ /* 0x000ee2000c1e1900 */
[----:B------:R-:W-:Y:S02]  /*0a10*/  ISETP.GE.AND.EX P6, PT, R8, -0x1, PT, P6 ;  /* 0xffffffff0800780c */ /* 0x000fe40003fc6360 */
[----:B------:R-:W-:Y:S01]  /*0a20*/  ISETP.GE.U32.AND P0, PT, R3, R6, PT ;  /* 0x000000060300720c */ /* 0x000fe20003f06070 */
[----:B------:R-:W4:Y:S01]  /*0a30*/  @!P3 LDG.E R26, desc[UR4][R10.64+0x4] ;  /* 0x000004040a1ab981 */ /* 0x000f22000c1e1900 */
[-C--:B------:R-:W-:Y:S02]  /*0a40*/  ISETP.GE.OR.EX P1, PT, R12, R7.reuse, !P6, P1 ;  /* 0x000000070c00720c */ /* 0x080fe40007726710 */
[C---:B------:R-:W-:Y:S01]  /*0a50*/  ISETP.GE.AND P6, PT, R8.reuse, RZ, PT ;  /* 0x000000ff0800720c */ /* 0x040fe20003fc6270 */
[----:B------:R-:W5:Y:S03]  /*0a60*/  @!P2 LDG.E R28, desc[UR4][R10.64+0x8] ;  /* 0x000008040a1ca981 */ /* 0x000f66000c1e1900 */
[----:B------:R-:W-:-:S07]  /*0a70*/  ISETP.GE.OR.EX P6, PT, R8, R7, !P6, P0 ;  /* 0x000000070800720c */ /* 0x000fce00077c6700 */
[----:B------:R-:W5:Y:S06]  /*0a80*/  @!P1 LDG.E R14, desc[UR4][R10.64+0xc] ;  /* 0x00000c040a0e9981 */ /* 0x000f6c000c1e1900 */
[----:B------:R-:W4:Y:S01]  /*0a90*/  @!P6 LDG.E R24, desc[UR4][R10.64] ;  /* 0x000000040a18e981 */ /* 0x000f22000c1e1900 */
[----:B------:R-:W-:-:S13]  /*0aa0*/  ISETP.GE.AND.EX P0, PT, R8, R7, PT, P0 ;  /* 0x000000070800720c */ /* 0x000fda0003f06300 */
[----:B------:R-:W0:Y:S01]  /*0ab0*/  @!P0 LDC.64 R12, c[0x0][0x388] ;  /* 0x0000e200ff0c8b82 */ /* 0x000e220000000a00 */
[----:B------:R-:W-:Y:S05]  /*0ac0*/  WARPSYNC.ALL ;  /* 0x0000000000007948 */ /* 0x000fea0003800000 */
[----:B--2---:R-:W-:-:S04]  /*0ad0*/  @!P4 IMAD.IADD R17, R17, 0x1, R20 ;  /* 0x000000011111c824 */ /* 0x004fc800078e0214 */
[----:B---3--:R-:W-:Y:S01]  /*0ae0*/  @!P5 IMAD.IADD R17, R17, 0x1, R22 ;  /* 0x000000011111d824 */ /* 0x008fe200078e0216 */
[----:B0-----:R-:W-:Y:S02]  /*0af0*/  @!P0 IADD3 R12, P5, PT, R15, R12, RZ ;  /* 0x0000000c0f0c8210 */ /* 0x001fe40007fbe0ff */
[----:B------:R-:W-:-:S03]  /*0b00*/  IADD3 R19, P4, PT, R4, R19, RZ ;  /* 0x0000001304137210 */ /* 0x000fc60007f9e0ff */
[----:B------:R-:W-:Y:S02]  /*0b10*/  @!P0 IMAD.X R13, R18, 0x1, R13, P5 ;  /* 0x00000001120d8824 */ /* 0x000fe400028e060d */
[----:B------:R-:W-:Y:S02]  /*0b20*/  IMAD.X R18, R5, 0x1, R16, P4 ;  /* 0x0000000105127824 */ /* 0x000fe400020e0610 */
[----:B----4-:R-:W-:Y:S01]  /*0b30*/  @!P6 IMAD.IADD R17, R17, 0x1, R24 ;  /* 0x000000011111e824 */ /* 0x010fe200078e0218 */
[----:B------:R-:W-:-:S03]  /*0b40*/  IADD3 R3, P6, PT, R4, R3, RZ ;  /* 0x0000000304037210 */ /* 0x000fc60007fde0ff */
[----:B------:R-:W-:Y:S01]  /*0b50*/  @!P3 IMAD.IADD R17, R17, 0x1, R26 ;  /* 0x000000011111b824 */ /* 0x000fe200078e021a */
[----:B------:R-:W-:Y:S01]  /*0b60*/  ISETP.GE.U32.AND P5, PT, R3, 0x3, PT ;  /* 0x000000030300780c */ /* 0x000fe20003fa6070 */
[----:B------:R-:W-:Y:S02]  /*0b70*/  IMAD.X R8, R5, 0x1, R8, P6 ;  /* 0x0000000105087824 */ /* 0x000fe400030e0608 */
[----:B-----5:R-:W-:Y:S01]  /*0b80*/  @!P2 IMAD.IADD R17, R17, 0x1, R28 ;  /* 0x000000011111a824 */ /* 0x020fe200078e021c */
[C---:B------:R-:W-:Y:S02]  /*0b90*/  IADD3 R15, P6, PT, R3.reuse, -0x2, RZ ;  /* 0xfffffffe030f7810 */ /* 0x040fe40007fde0ff */
[----:B------:R-:W-:Y:S01]  /*0ba0*/  ISETP.GE.U32.AND P2, PT, R3, 0x2, PT ;  /* 0x000000020300780c */ /* 0x000fe20003f46070 */
[----:B------:R-:W-:Y:S01]  /*0bb0*/  @!P1 IMAD.IADD R17, R17, 0x1, R14 ;  /* 0x0000000111119824 */ /* 0x000fe200078e020e */
[----:B------:R-:W-:Y:S02]  /*0bc0*/  ISETP.GE.U32.AND P3, PT, R19, R6, PT ;  /* 0x000000061300720c */ /* 0x000fe40003f66070 */
[----:B------:R-:W-:-:S02]  /*0bd0*/  ISETP.GE.AND.EX P5, PT, R8, RZ, PT, P5 ;  /* 0x000000ff0800720c */ /* 0x000fc40003fa6350 */
[----:B------:R-:W-:Y:S02]  /*0be0*/  ISETP.GE.U32.AND P4, PT, R15, R6, PT ;  /* 0x000000060f00720c */ /* 0x000fe40003f86070 */
[C---:B------:R-:W-:Y:S02]  /*0bf0*/  ISETP.GE.AND.EX P2, PT, R8.reuse, RZ, PT, P2 ;  /* 0x000000ff0800720c */ /* 0x040fe40003f46320 */
[----:B------:R-:W-:Y:S02]  /*0c00*/  IADD3.X R16, PT, PT, R8, -0x1, RZ, P6, !PT ;  /* 0xffffffff08107810 */ /* 0x000fe400037fe4ff */
[----:B------:R-:W-:Y:S01]  /*0c10*/  ISETP.GE.OR.EX P3, PT, R18, R7, !P5, P3 ;  /* 0x000000071200720c */ /* 0x000fe20006f66730 */
[----:B------:R0:W-:Y:S01]  /*0c20*/  @!P0 STG.E desc[UR4][R12.64], R17 ;  /* 0x000000110c008986 */ /* 0x0001e2000c101904 */
[----:B------:R-:W-:Y:S01]  /*0c30*/  BAR.SYNC.DEFER_BLOCKING 0x0 ;  /* 0x0000000000007b1d */ /* 0x000fe20000010000 */
[----:B------:R-:W-:Y:S02]  /*0c40*/  ISETP.GE.U32.AND P5, PT, R3, 0x1, PT ;  /* 0x000000010300780c */ /* 0x000fe40003fa6070 */
[----:B------:R-:W-:-:S02]  /*0c50*/  LEA R14, P1, R4, R10, 0x2 ;  /* 0x0000000a040e7211 */ /* 0x000fc400078210ff */
[C---:B------:R-:W-:Y:S02]  /*0c60*/  IADD3 R19, P6, PT, R3.reuse, 0x1, RZ ;  /* 0x0000000103137810 */ /* 0x040fe40007fde0ff */
[----:B------:R-:W-:Y:S02]  /*0c70*/  ISETP.GE.OR.EX P2, PT, R16, R7, !P2, P4 ;  /* 0x000000071000720c */ /* 0x000fe40005746740 */
[C---:B------:R-:W-:Y:S02]  /*0c80*/  ISETP.GE.U32.AND P4, PT, R3.reuse, -0x1, PT ;  /* 0xffffffff0300780c */ /* 0x040fe40003f86070 */
[-C--:B------:R-:W-:Y:S02]  /*0c90*/  ISETP.GT.U32.AND P0, PT, R3, R6.reuse, PT ;  /* 0x000000060300720c */ /* 0x080fe40003f04070 */
[C---:B------:R-:W-:Y:S01]  /*0ca0*/  ISETP.GE.AND.EX P5, PT, R8.reuse, RZ, PT, P5 ;  /* 0x000000ff0800720c */ /* 0x040fe20003fa6350 */
[----:B------:R-:W-:Y:S01]  /*0cb0*/  IMAD.X R15, R9, 0x1, R11, P1 ;  /* 0x00000001090f7824 */ /* 0x000fe200008e060b */
[----:B------:R-:W-:Y:S01]  /*0cc0*/  ISETP.GE.U32.AND P1, PT, R19, R6, PT ;  /* 0x000000061300720c */ /* 0x000fe20003f26070 */
[----:B------:R-:W-:Y:S01]  /*0cd0*/  IMAD.X R10, RZ, RZ, R8, P6 ;  /* 0x000000ffff0a7224 */ /* 0x000fe200030e0608 */
[----:B------:R-:W-:-:S02]  /*0ce0*/  ISETP.GE.AND.EX P4, PT, R8, -0x1, PT, P4 ;  /* 0xffffffff0800780c */ /* 0x000fc40003f86340 */
[C---:B------:R-:W-:Y:S02]  /*0cf0*/  IADD3 R11, P6, PT, R3.reuse, 0x2, RZ ;  /* 0x00000002030b7810 */ /* 0x040fe40007fde0ff */
[-C--:B------:R-:W-:Y:S02]  /*0d00*/  ISETP.GT.OR.EX P0, PT, R8, R7.reuse, !P5, P0 ;  /* 0x000000070800720c */ /* 0x080fe40006f04700 */
[----:B------:R-:W-:Y:S01]  /*0d10*/  ISETP.GE.U32.AND P5, PT, R3, -0x2, PT ;  /* 0xfffffffe0300780c */ /* 0x000fe20003fa6070 */
[----:B0-----:R-:W-:Y:S01]  /*0d20*/  IMAD.MOV.U32 R13, RZ, RZ, RZ ;  /* 0x000000ffff0d7224 */ /* 0x001fe200078e00ff */
[----:B------:R-:W-:Y:S01]  /*0d30*/  ISETP.GE.OR.EX P1, PT, R10, R7, !P4, P1 ;  /* 0x000000070a00720c */ /* 0x000fe20006726710 */
[----:B------:R-:W-:Y:S01]  /*0d40*/  IMAD.X R10, RZ, RZ, R8, P6 ;  /* 0x000000ffff0a7224 */ /* 0x000fe200030e0608 */
[----:B------:R-:W-:Y:S01]  /*0d50*/  ISETP.GE.U32.AND P4, PT, R11, R6, PT ;  /* 0x000000060b00720c */ /* 0x000fe20003f86070 */
[----:B------:R-:W2:Y:S01]  /*0d60*/  @!P2 LDG.E R12, desc[UR4][R14.64+-0x8] ;  /* 0xfffff8040e0ca981 */ /* 0x000ea2000c1e1900 */
[----:B------:R-:W-:-:S02]  /*0d70*/  ISETP.GE.AND.EX P5, PT, R8, -0x1, PT, P5 ;  /* 0xffffffff0800780c */ /* 0x000fc40003fa6350 */
[C---:B------:R-:W-:Y:S01]  /*0d80*/  IADD3 R11, P6, PT, R3.reuse, 0x3, RZ ;  /* 0x00000003030b7810 */ /* 0x040fe20007fde0ff */
[----:B------:R-:W2:Y:S01]  /*0d90*/  @!P3 LDG.E R13, desc[UR4][R14.64+-0xc] ;  /* 0xfffff4040e0db981 */ /* 0x000ea2000c1e1900 */
[-C--:B------:R-:W-:Y:S02]  /*0da0*/  ISETP.GE.OR.EX P4, PT, R10, R7.reuse, !P5, P4 ;  /* 0x000000070a00720c */ /* 0x080fe40006f86740 */
[----:B------:R-:W-:Y:S01]  /*0db0*/  ISETP.GE.U32.AND P5, PT, R3, -0x3, PT ;  /* 0xfffffffd0300780c */ /* 0x000fe20003fa6070 */
[----:B------:R-:W-:Y:S01]  /*0dc0*/  IMAD.X R10, RZ, RZ, R8, P6 ;  /* 0x000000ffff0a7224 */ /* 0x000fe200030e0608 */
[----:B------:R-:W-:Y:S01]  /*0dd0*/  ISETP.GE.U32.AND P6, PT, R11, R6, PT ;  /* 0x000000060b00720c */ /* 0x000fe20003fc6070 */
[----:B------:R-:W3:Y:S01]  /*0de0*/  @!P0 LDG.E R16, desc[UR4][R14.64+-0x4] ;  /* 0xfffffc040e108981 */ /* 0x000ee2000c1e1900 */
[C---:B------:R-:W-:Y:S02]  /*0df0*/  ISETP.GE.AND.EX P5, PT, R8.reuse, -0x1, PT, P5 ;  /* 0xffffffff0800780c */ /* 0x040fe40003fa6350 */
[----:B------:R-:W-:Y:S01]  /*0e00*/  ISETP.GE.AND P3, PT, R8, RZ, PT ;  /* 0x000000ff0800720c */ /* 0x000fe20003f66270 */
[----:B------:R-:W4:Y:S01]  /*0e10*/  @!P1 LDG.E R20, desc[UR4][R14.64+0x4] ;  /* 0x000004040e149981 */ /* 0x000f22000c1e1900 */
[----:B------:R-:W-:-:S02]  /*0e20*/  ISETP.GE.OR.EX P5, PT, R10, R7, !P5, P6 ;  /* 0x000000070a00720c */ /* 0x000fc40006fa6760 */
[----:B------:R-:W-:Y:S01]  /*0e30*/  ISETP.GE.U32.AND P6, PT, R3, R6, PT ;  /* 0x000000060300720c */ /* 0x000fe20003fc6070 */
[----:B------:R-:W5:Y:S03]  /*0e40*/  @!P4 LDG.E R22, desc[UR4][R14.64+0x8] ;  /* 0x000008040e16c981 */ /* 0x000f66000c1e1900 */
[----:B------:R-:W-:-:S07]  /*0e50*/  ISETP.GE.OR.EX P3, PT, R8, R7, !P3, P6 ;  /* 0x000000070800720c */ /* 0x000fce0005f66760 */
[----:B------:R-:W5:Y:S06]  /*0e60*/  @!P5 LDG.E R24, desc[UR4][R14.64+0xc] ;  /* 0x00000c040e18d981 */ /* 0x000f6c000c1e1900 */
[----:B------:R-:W4:Y:S01]  /*0e70*/  @!P3 LDG.E R18, desc[UR4][R14.64] ;  /* 0x000000040e12b981 */ /* 0x000f22000c1e1900 */
[----:B------:R-:W-:-:S13]  /*0e80*/  ISETP.GE.AND.EX P6, PT, R8, R7, PT, P6 ;  /* 0x000000070800720c */ /* 0x000fda0003fc6360 */
[----:B------:R-:W0:Y:S01]  /*0e90*/  @!P6 LDC.64 R10, c[0x0][0x388] ;  /* 0x0000e200ff0aeb82 */ /* 0x000e220000000a00 */
[----:B--2---:R-:W-:-:S04]  /*0ea0*/  @!P2 IMAD.IADD R13, R13, 0x1, R12 ;  /* 0x000000010d0da824 */ /* 0x004fc800078e020c */
[----:B---3--:R-:W-:Y:S01]  /*0eb0*/  @!P0 IMAD.IADD R13, R13, 0x1, R16 ;  /* 0x000000010d0d8824 */ /* 0x008fe200078e0210 */
[----:B0-----:R-:W-:-:S04]  /*0ec0*/  @!P6 LEA R10, P0, R3, R10, 0x2 ;  /* 0x0000000a030ae211 */ /* 0x001fc800078010ff */
[----:B------:R-:W-:Y:S01]  /*0ed0*/  @!P6 LEA.HI.X R11, R3, R11, R8, 0x2, P0 ;  /* 0x0000000b030be211 */ /* 0x000fe200000f1408 */
[----:B----4-:R-:W-:-:S04]  /*0ee0*/  @!P3 IMAD.IADD R13, R13, 0x1, R18 ;  /* 0x000000010d0db824 */ /* 0x010fc800078e0212 */
[----:B------:R-:W-:Y:S01]  /*0ef0*/  @!P1 IMAD.IADD R13, R13, 0x1, R20 ;  /* 0x000000010d0d9824 */ /* 0x000fe200078e0214 */
[----:B------:R-:W-:-:S04]  /*0f00*/  IADD3 R3, P1, PT, R4, R3, RZ ;  /* 0x0000000304037210 */ /* 0x000fc80007f3e0ff */
[----:B------:R-:W-:Y:S01]  /*0f10*/  ISETP.GE.U32.AND P0, PT, R3, R0, PT ;  /* 0x000000000300720c */ /* 0x000fe20003f06070 */
[----:B------:R-:W-:Y:S02]  /*0f20*/  IMAD.X R8, R5, 0x1, R8, P1 ;  /* 0x0000000105087824 */ /* 0x000fe400008e0608 */
[----:B-----5:R-:W-:-:S03]  /*0f30*/  @!P4 IMAD.IADD R13, R13, 0x1, R22 ;  /* 0x000000010d0dc824 */ /* 0x020fc600078e0216 */
[----:B------:R-:W-:Y:S01]  /*0f40*/  ISETP.GE.AND.EX P0, PT, R8, R2, PT, P0 ;  /* 0x000000020800720c */ /* 0x000fe20003f06300 */
[----:B------:R-:W-:-:S05]  /*0f50*/  @!P5 IMAD.IADD R13, R13, 0x1, R24 ;  /* 0x000000010d0dd824 */ /* 0x000fca00078e0218 */
[----:B------:R2:W-:Y:S01]  /*0f60*/  @!P6 STG.E desc[UR4][R10.64], R13 ;  /* 0x0000000d0a00e986 */ /* 0x0005e2000c101904 */
[----:B------:R-:W-:Y:S06]  /*0f70*/  BAR.SYNC.DEFER_BLOCKING 0x0 ;  /* 0x0000000000007b1d */ /* 0x000fec0000010000 */
[----:B------:R-:W-:Y:S05]  /*0f80*/  @!P0 BRA `(.L_x_4) ;  /* 0xfffffff800008947 */ /* 0x000fea000383ffff */
[----:B------:R-:W-:Y:S05]  /*0f90*/  EXIT ;  /* 0x000000000000794d */ /* 0x000fea0003800000 */
        .weak           $__internal_0_$__cuda_sm20_div_u64
        .type           $__internal_0_$__cuda_sm20_div_u64,@function
        .size           $__internal_0_$__cuda_sm20_div_u64,(.L_x_6 - $__internal_0_$__cuda_sm20_div_u64)
$__internal_0_$__cuda_sm20_div_u64:
[----:B------:R-:W0:Y:S08]  /*0fa0*/  I2F.U64.RP R17, R4 ;  /* 0x0000000400117312 */ /* 0x000e300000309000 */
[----:B0-----:R-:W0:Y:S02]  /*0fb0*/  MUFU.RCP R17, R17 ;  /* 0x0000001100117308 */ /* 0x001e240000001000 */
[----:B0-----:R-:W-:-:S06]  /*0fc0*/  VIADD R6, R17, 0x1ffffffe ;  /* 0x1ffffffe11067836 */ /* 0x001fcc0000000000 */
[----:B------:R-:W0:Y:S02]  /*0fd0*/  F2I.U64.TRUNC R6, R6 ;  /* 0x0000000600067311 */ /* 0x000e24000020d800 */
[----:B0-----:R-:W-:-:S04]  /*0fe0*/  IMAD.WIDE.U32 R10, R6, R4, RZ ;  /* 0x00000004060a7225 */ /* 0x001fc800078e00ff */
[----:B------:R-:W-:Y:S01]  /*0ff0*/  IMAD R11, R6, R5, R11 ;  /* 0x00000005060b7224 */ /* 0x000fe200078e020b */
[----:B------:R-:W-:-:S03]  /*1000*/  IADD3 R19, P0, PT, RZ, -R10, RZ ;  /* 0x8000000aff137210 */ /* 0x000fc60007f1e0ff */
[----:B------:R-:W-:Y:S02]  /*1010*/  IMAD R11, R7, R4, R11 ;  /* 0x00000004070b7224 */ /* 0x000fe400078e020b */
[----:B------:R-:W-:-:S04]  /*1020*/  IMAD.HI.U32 R10, R6, R19, RZ ;  /* 0x00000013060a7227 */ /* 0x000fc800078e00ff */
[----:B------:R-:W-:Y:S02]  /*1030*/  IMAD.X R21, RZ, RZ, ~R11, P0 ;  /* 0x000000ffff157224 */ /* 0x000fe400000e0e0b */
[----:B------:R-:W-:Y:S02]  /*1040*/  IMAD.MOV.U32 R11, RZ, RZ, R6 ;  /* 0x000000ffff0b7224 */ /* 0x000fe400078e0006 */
[-C--:B------:R-:W-:Y:S02]  /*1050*/  IMAD R17, R7, R21.reuse, RZ ;  /* 0x0000001507117224 */ /* 0x080fe400078e02ff */
[----:B------:R-:W-:-:S04]  /*1060*/  IMAD.WIDE.U32 R10, P0, R6, R21, R10 ;  /* 0x00000015060a7225 */ /* 0x000fc8000780000a */
[----:B------:R-:W-:-:S04]  /*1070*/  IMAD.HI.U32 R21, R7, R21, RZ ;  /* 0x0000001507157227 */ /* 0x000fc800078e00ff */
[----:B------:R-:W-:-:S05]  /*1080*/  IMAD.HI.U32 R10, P1, R7, R19, R10 ;  /* 0x00000013070a7227 */ /* 0x000fca000782000a */
[----:B------:R-:W-:Y:S01]  /*1090*/  IADD3 R11, P2, PT, R17, R10, RZ ;  /* 0x0000000a110b7210 */ /* 0x000fe20007f5e0ff */
[----:B------:R-:W-:-:S04]  /*10a0*/  IMAD.X R10, R21, 0x1, R7, P0 ;  /* 0x00000001150a7824 */ /* 0x000fc800000e0607 */
[----:B------:R-:W-:Y:S01]  /*10b0*/  IMAD.WIDE.U32 R6, R11, R4, RZ ;  /* 0x000000040b067225 */ /* 0x000fe200078e00ff */
[----:B------:R-:W-:-:S03]  /*10c0*/  IADD3.X R17, PT, PT, RZ, RZ, R10, P2, P1 ;  /* 0x000000ffff117210 */ /* 0x000fc600017e240a */
[----:B------:R-:W-:Y:S01]  /*10d0*/  IMAD R7, R11, R5, R7 ;  /* 0x000000050b077224 */ /* 0x000fe200078e0207 */
[----:B------:R-:W-:-:S03]  /*10e0*/  IADD3 R19, P0, PT, RZ, -R6, RZ ;  /* 0x80000006ff137210 */ /* 0x000fc60007f1e0ff */
[----:B------:R-:W-:Y:S02]  /*10f0*/  IMAD R7, R17, R4, R7 ;  /* 0x0000000411077224 */ /* 0x000fe400078e0207 */
[----:B------:R-:W-:-:S04]  /*1100*/  IMAD.HI.U32 R10, R11, R19, RZ ;  /* 0x000000130b0a7227 */ /* 0x000fc800078e00ff */
[----:B------:R-:W-:Y:S02]  /*1110*/  IMAD.X R6, RZ, RZ, ~R7, P0 ;  /* 0x000000ffff067224 */ /* 0x000fe400000e0e07 */
[----:B------:R-:W-:Y:S02]  /*1120*/  IMAD.MOV.U32 R7, RZ, RZ, RZ ;  /* 0x000000ffff077224 */ /* 0x000fe400078e00ff */
[----:B------:R-:W-:-:S04]  /*1130*/  IMAD.WIDE.U32 R10, P0, R11, R6, R10 ;  /* 0x000000060b0a7225 */ /* 0x000fc8000780000a */
[C---:B------:R-:W-:Y:S02]  /*1140*/  IMAD R18, R17.reuse, R6, RZ ;  /* 0x0000000611127224 */ /* 0x040fe400078e02ff */
[----:B------:R-:W-:-:S04]  /*1150*/  IMAD.HI.U32 R11, P1, R17, R19, R10 ;  /* 0x00000013110b7227 */ /* 0x000fc8000782000a */
[----:B------:R-:W-:Y:S01]  /*1160*/  IMAD.HI.U32 R6, R17, R6, RZ ;  /* 0x0000000611067227 */ /* 0x000fe200078e00ff */
[----:B------:R-:W-:-:S03]  /*1170*/  IADD3 R11, P2, PT, R18, R11, RZ ;  /* 0x0000000b120b7210 */ /* 0x000fc60007f5e0ff */
[----:B------:R-:W-:Y:S02]  /*1180*/  IMAD.X R17, R6, 0x1, R17, P0 ;  /* 0x0000000106117824 */ /* 0x000fe400000e0611 */
[----:B------:R-:W-:-:S03]  /*1190*/  IMAD.HI.U32 R6, R11, R15, RZ ;  /* 0x0000000f0b067227 */ /* 0x000fc600078e00ff */
[----:B------:R-:W-:Y:S01]  /*11a0*/  IADD3.X R17, PT, PT, RZ, RZ, R17, P2, P1 ;  /* 0x000000ffff117210 */ /* 0x000fe200017e2411 */
[----:B------:R-:W-:-:S04]  /*11b0*/  IMAD.WIDE.U32 R6, R11, R16, R6 ;  /* 0x000000100b067225 */ /* 0x000fc800078e0006 */
[C---:B------:R-:W-:Y:S02]  /*11c0*/  IMAD R11, R17.reuse, R16, RZ ;  /* 0x00000010110b7224 */ /* 0x040fe400078e02ff */
[----:B------:R-:W-:-:S04]  /*11d0*/  IMAD.HI.U32 R6, P0, R17, R15, R6 ;  /* 0x0000000f11067227 */ /* 0x000fc80007800006 */
[----:B------:R-:W-:Y:S01]  /*11e0*/  IMAD.HI.U32 R10, R17, R16, RZ ;  /* 0x00000010110a7227 */ /* 0x000fe200078e00ff */
[----:B------:R-:W-:-:S03]  /*11f0*/  IADD3 R11, P1, PT, R11, R6, RZ ;  /* 0x000000060b0b7210 */ /* 0x000fc60007f3e0ff */
[----:B------:R-:W-:Y:S02]  /*1200*/  IMAD.X R10, RZ, RZ, R10, P0 ;  /* 0x000000ffff0a7224 */ /* 0x000fe400000e060a */
[----:B------:R-:W-:-:S04]  /*1210*/  IMAD.WIDE.U32 R6, R11, R4, RZ ;  /* 0x000000040b067225 */ /* 0x000fc800078e00ff */
[----:B------:R-:W-:Y:S01]  /*1220*/  IMAD.X R17, RZ, RZ, R10, P1 ;  /* 0x000000ffff117224 */ /* 0x000fe200008e060a */
[----:B------:R-:W-:Y:S01]  /*1230*/  IADD3 R15, P1, PT, -R6, R15, RZ ;  /* 0x0000000f060f7210 */ /* 0x000fe20007f3e1ff */
[C---:B------:R-:W-:Y:S01]  /*1240*/  IMAD R7, R11.reuse, R5, R7 ;  /* 0x000000050b077224 */ /* 0x040fe200078e0207 */
[----:B------:R-:W-:Y:S02]  /*1250*/  IADD3 R6, P2, PT, R11, 0x1, RZ ;  /* 0x000000010b067810 */ /* 0x000fe40007f5e0ff */
[-C--:B------:R-:W-:Y:S01]  /*1260*/  ISETP.GE.U32.AND P0, PT, R15, R4.reuse, PT ;  /* 0x000000040f00720c */ /* 0x080fe20003f06070 */
[----:B------:R-:W-:Y:S02]  /*1270*/  IMAD R7, R17, R4, R7 ;  /* 0x0000000411077224 */ /* 0x000fe400078e0207 */
[----:B------:R-:W-:Y:S02]  /*1280*/  IMAD.X R10, RZ, RZ, R17, P2 ;  /* 0x000000ffff0a7224 */ /* 0x000fe400010e0611 */
[----:B------:R-:W-:Y:S01]  /*1290*/  IMAD.X R18, R16, 0x1, ~R7, P1 ;  /* 0x0000000110127824 */ /* 0x000fe200008e0e07 */
[----:B------:R-:W-:-:S04]  /*12a0*/  IADD3 R7, P1, PT, -R4, R15, RZ ;  /* 0x0000000f04077210 */ /* 0x000fc80007f3e1ff */
[C---:B------:R-:W-:Y:S01]  /*12b0*/  ISETP.GE.U32.AND.EX P0, PT, R18.reuse, R5, PT, P0 ;  /* 0x000000051200720c */ /* 0x040fe20003f06100 */
[----:B------:R-:W-:Y:S01]  /*12c0*/  IMAD.X R16, R18, 0x1, ~R5, P1 ;  /* 0x0000000112107824 */ /* 0x000fe200008e0e05 */
[----:B------:R-:W-:Y:S02]  /*12d0*/  ISETP.NE.U32.AND P1, PT, R4, RZ, PT ;  /* 0x000000ff0400720c */ /* 0x000fe40003f25070 */
[----:B------:R-:W-:Y:S02]  /*12e0*/  SEL R11, R6, R11, P0 ;  /* 0x0000000b060b7207 */ /* 0x000fe40000000000 */
[----:B------:R-:W-:Y:S01]  /*12f0*/  SEL R7, R7, R15, P0 ;  /* 0x0000000f07077207 */ /* 0x000fe20000000000 */
[----:B------:R-:W-:Y:S01]  /*1300*/  IMAD.MOV.U32 R15, RZ, RZ, 0x0 ;  /* 0x00000000ff0f7424 */ /* 0x000fe200078e00ff */
[----:B------:R-:W-:Y:S02]  /*1310*/  SEL R10, R10, R17, P0 ;  /* 0x000000110a0a7207 */ /* 0x000fe40000000000 */
[----:B------:R-:W-:-:S02]  /*1320*/  IADD3 R6, P2, PT, R11, 0x1, RZ ;  /* 0x000000010b067810 */ /* 0x000fc40007f5e0ff */
[----:B------:R-:W-:Y:S02]  /*1330*/  SEL R16, R16, R18, P0 ;  /* 0x0000001210107207 */ /* 0x000fe40000000000 */
[----:B------:R-:W-:Y:S01]  /*1340*/  ISETP.GE.U32.AND P0, PT, R7, R4, PT ;  /* 0x000000040700720c */ /* 0x000fe20003f06070 */
[----:B------:R-:W-:Y:S01]  /*1350*/  IMAD.X R7, RZ, RZ, R10, P2 ;  /* 0x000000ffff077224 */ /* 0x000fe200010e060a */
[----:B------:R-:W-:Y:S02]  /*1360*/  ISETP.NE.AND.EX P1, PT, R5, RZ, PT, P1 ;  /* 0x000000ff0500720c */ /* 0x000fe40003f25310 */
[----:B------:R-:W-:-:S04]  /*1370*/  ISETP.GE.U32.AND.EX P0, PT, R16, R5, PT, P0 ;  /* 0x000000051000720c */ /* 0x000fc80003f06100 */
[----:B------:R-:W-:Y:S02]  /*1380*/  SEL R6, R6, R11, P0 ;  /* 0x0000000b06067207 */ /* 0x000fe40000000000 */
[----:B------:R-:W-:Y:S02]  /*1390*/  SEL R7, R7, R10, P0 ;  /* 0x0000000a07077207 */ /* 0x000fe40000000000 */
[----:B------:R-:W-:Y:S02]  /*13a0*/  SEL R6, R6, 0xffffffff, P1 ;  /* 0xffffffff06067807 */ /* 0x000fe40000800000 */
[----:B------:R-:W-:Y:S01]  /*13b0*/  SEL R7, R7, 0xffffffff, P1 ;  /* 0xffffffff07077807 */ /* 0x000fe20000800000 */
[----:B------:R-:W-:Y:S06]  /*13c0*/  RET.REL.NODEC R14 `(_Z10stencil_1DPiS_l) ;  /* 0xffffffec0e0c7950 */ /* 0x000fec0003c3ffff */
.L_x_5:
[----:B------:R-:W-:-:S00]  /*13d0*/  BRA `(.L_x_5) ;  /* 0xfffffffc00fc7947 */ /* 0x000fc0000383ffff */
[----:B------:R-:W-:-:S00]  /*13e0*/  NOP ;  /* 0x0000000000007918 */ /* 0x000fc00000000000 */
        /* <DEDUP_REMOVED lines=9> */
.L_x_6:


//--------------------- .nv.shared.reserved.0     --------------------------
	.section	.nv.shared.reserved.0,"aw",@nobits
	.weak		__nv_reservedSMEM_offset_0_alias
	.size		__nv_reservedSMEM_offset_0_alias, 0, 64
	.other		__nv_reservedSMEM_offset_0_alias,@"STO_CUDA_RESERVED_SHARED STV_DEFAULT"
__nv_reservedSMEM_offset_0_alias:
	.zero		0
	.zero		64


//--------------------- .nv.constant0._Z10stencil_1DPiS_l --------------------------
	.section	.nv.constant0._Z10stencil_1DPiS_l,"a",@progbits
	.sectionflags	@""
	.align	4
.nv.constant0._Z10stencil_1DPiS_l:
	.zero		920


//--------------------- SYMBOLS --------------------------

	.type		.nv.reservedSmem.offset0,@object
	.size		.nv.reservedSmem.offset0,0x4
